	.headerflags	@"EF_CUDA_TEXMODE_UNIFIED EF_CUDA_64BIT_ADDRESS EF_CUDA_ACCELERATORS EF_CUDA_SM90 EF_CUDA_VIRTUAL_SM(EF_CUDA_SM90)"
	.elftype	@"ET_EXEC"


//--------------------- .nv.info                  --------------------------
	.section	.nv.info,"",@"SHT_CUDA_INFO"
	.align	4


	//----- nvinfo : EIATTR_REGCOUNT
	.align		4
        /*0000*/ 	.byte	0x04, 0x2f
        /*0002*/ 	.short	(.L_3 - .L_2)
	.align		4
.L_2:
        /*0004*/ 	.word	index@(triton_poi_fused__native_batch_norm_legit_no_training_relu_17)
        /*0008*/ 	.word	0x0000000f


	//----- nvinfo : EIATTR_MIN_STACK_SIZE
	.align		4
.L_3:
        /*000c*/ 	.byte	0x04, 0x12
        /*000e*/ 	.short	(.L_5 - .L_4)
	.align		4
.L_4:
        /*0010*/ 	.word	index@(triton_poi_fused__native_batch_norm_legit_no_training_relu_17)
        /*0014*/ 	.word	0x00000000


	//----- nvinfo : EIATTR_FRAME_SIZE
	.align		4
.L_5:
        /*0018*/ 	.byte	0x04, 0x11
        /*001a*/ 	.short	(.L_7 - .L_6)
	.align		4
.L_6:
        /*001c*/ 	.word	index@(triton_poi_fused__native_batch_norm_legit_no_training_relu_17)
        /*0020*/ 	.word	0x00000000


	//----- nvinfo : EIATTR_MIN_STACK_SIZE
	.align		4
.L_7:
        /*0024*/ 	.byte	0x04, 0x12
        /*0026*/ 	.short	(.L_9 - .L_8)
	.align		4
.L_8:
        /*0028*/ 	.word	index@(triton_poi_fused__native_batch_norm_legit_no_training_relu_17)
        /*002c*/ 	.word	0x00000000
.L_9:


//--------------------- .nv.info.triton_poi_fused__native_batch_norm_legit_no_training_relu_17 --------------------------
	.section	.nv.info.triton_poi_fused__native_batch_norm_legit_no_training_relu_17,"",@"SHT_CUDA_INFO"
	.sectionflags	@""
	.align	4


	//----- nvinfo : EIATTR_CUDA_API_VERSION
	.align		4
        /*0000*/ 	.byte	0x04, 0x37
        /*0002*/ 	.short	(.L_11 - .L_10)
.L_10:
        /*0004*/ 	.word	0x0000007c


	//----- nvinfo : EIATTR_KPARAM_INFO
	.align		4
.L_11:
        /*0008*/ 	.byte	0x04, 0x17
        /*000a*/ 	.short	(.L_13 - .L_12)
.L_12:
        /*000c*/ 	.word	0x00000000
        /*0010*/ 	.short	0x0003
        /*0012*/ 	.short	0x0018
        /*0014*/ 	.byte	0x00, 0xf0, 0x11, 0x00


	//----- nvinfo : EIATTR_KPARAM_INFO
	.align		4
.L_13:
        /*0018*/ 	.byte	0x04, 0x17
        /*001a*/ 	.short	(.L_15 - .L_14)
.L_14:
        /*001c*/ 	.word	0x00000000
        /*0020*/ 	.short	0x0002
        /*0022*/ 	.short	0x0010
        /*0024*/ 	.byte	0x00, 0xf4, 0x21, 0x00


	//----- nvinfo : EIATTR_KPARAM_INFO
	.align		4
.L_15:
        /*0028*/ 	.byte	0x04, 0x17
        /*002a*/ 	.short	(.L_17 - .L_16)
.L_16:
        /*002c*/ 	.word	0x00000000
        /*0030*/ 	.short	0x0001
        /*0032*/ 	.short	0x0008
        /*0034*/ 	.byte	0x00, 0xf4, 0x21, 0x00


	//----- nvinfo : EIATTR_KPARAM_INFO
	.align		4
.L_17:
        /*0038*/ 	.byte	0x04, 0x17
        /*003a*/ 	.short	(.L_19 - .L_18)
.L_18:
        /*003c*/ 	.word	0x00000000
        /*0040*/ 	.short	0x0000
        /*0042*/ 	.short	0x0000
        /*0044*/ 	.byte	0x00, 0xf4, 0x21, 0x00


	//----- nvinfo : EIATTR_SPARSE_MMA_MASK
	.align		4
.L_19:
        /*0048*/ 	.byte	0x03, 0x50
        /*004a*/ 	.short	0x0000


	//----- nvinfo : EIATTR_MAXREG_COUNT
	.align		4
        /*004c*/ 	.byte	0x03, 0x1b
        /*004e*/ 	.short	0x00ff


	//----- nvinfo : EIATTR_EXIT_INSTR_OFFSETS
	.align		4
        /*0050*/ 	.byte	0x04, 0x1c
        /*0052*/ 	.short	(.L_21 - .L_20)


	//   ....[0]....
.L_20:
        /*0054*/ 	.word	0x00000320


	//----- nvinfo : EIATTR_REQNTID
	.align		4
.L_21:
        /*0058*/ 	.byte	0x04, 0x10
        /*005a*/ 	.short	(.L_23 - .L_22)
.L_22:
        /*005c*/ 	.word	0x00000100
        /*0060*/ 	.word	0x00000001
        /*0064*/ 	.word	0x00000001


	//----- nvinfo : EIATTR_CBANK_PARAM_SIZE
	.align		4
.L_23:
        /*0068*/ 	.byte	0x03, 0x19
        /*006a*/ 	.short	0x001c


	//----- nvinfo : EIATTR_PARAM_CBANK
	.align		4
        /*006c*/ 	.byte	0x04, 0x0a
        /*006e*/ 	.short	(.L_25 - .L_24)
	.align		4
.L_24:
        /*0070*/ 	.word	index@(.nv.constant0.triton_poi_fused__native_batch_norm_legit_no_training_relu_17)
        /*0074*/ 	.short	0x0210
        /*0076*/ 	.short	0x001c


	//----- nvinfo : EIATTR_SW_WAR
	.align		4
.L_25:
        /*0078*/ 	.byte	0x04, 0x36
        /*007a*/ 	.short	(.L_27 - .L_26)
.L_26:
        /*007c*/ 	.word	0x00000008
.L_27:


//--------------------- .nv.callgraph             --------------------------
	.section	.nv.callgraph,"",@"SHT_CUDA_CALLGRAPH"
	.align	4
	.sectionentsize	8
	.align		4
        /*0000*/ 	.word	0x00000000
	.align		4
        /*0004*/ 	.word	0xffffffff
	.align		4
        /*0008*/ 	.word	0x00000000
	.align		4
        /*000c*/ 	.word	0xfffffffe
	.align		4
        /*0010*/ 	.word	0x00000000
	.align		4
        /*0014*/ 	.word	0xfffffffd
	.align		4
        /*0018*/ 	.word	0x00000000
	.align		4
        /*001c*/ 	.word	0xfffffffc


//--------------------- .nv.constant4             --------------------------
	.section	.nv.constant4,"a",@progbits
	.align	8
	.align		8
.nv.constant4:
        /*0000*/ 	.dword	_$_str
	.align		8
        /*0008*/ 	.dword	_$_str_$_2


//--------------------- .text.triton_poi_fused__native_batch_norm_legit_no_training_relu_17 --------------------------
	.section	.text.triton_poi_fused__native_batch_norm_legit_no_training_relu_17,"ax",@progbits
	.align	128
        .global         triton_poi_fused__native_batch_norm_legit_no_training_relu_17
        .type           triton_poi_fused__native_batch_norm_legit_no_training_relu_17,@function
        .size           triton_poi_fused__native_batch_norm_legit_no_training_relu_17,(.L_x_1 - triton_poi_fused__native_batch_norm_legit_no_training_relu_17)
        .other          triton_poi_fused__native_batch_norm_legit_no_training_relu_17,@"STO_CUDA_ENTRY STV_DEFAULT"
triton_poi_fused__native_batch_norm_legit_no_training_relu_17:
.text.triton_poi_fused__native_batch_norm_legit_no_training_relu_17:
[----:B------:R-:W-:Y:S01]  /*0000*/  LDC R1, c[0x0][0x28] ;  /* 0x00000a00ff017b82 */ /* 0x000fe20000000800 */
[----:B------:R-:W1:Y:S07]  /*0010*/  S2R R0, SR_TID.X ;  /* 0x0000000000007919 */ /* 0x000e6e0000002100 */
[----:B------:R-:W2:Y:S01]  /*0020*/  LDC.64 R8, c[0x0][0x220] ;  /* 0x00008800ff087b82 */ /* 0x000ea20000000a00 */
[----:B------:R-:W-:Y:S01]  /*0030*/  ULDC.64 UR4, c[0x0][0x208] ;  /* 0x0000820000047ab9 */ /* 0x000fe20000000a00 */
[----:B------:R-:W3:Y:S06]  /*0040*/  S2R R5, SR_CTAID.X ;  /* 0x0000000000057919 */ /* 0x000eec0000002500 */
[----:B------:R-:W4:Y:S01]  /*0050*/  LDC.64 R6, c[0x0][0x218] ;  /* 0x00008600ff067b82 */ /* 0x000f220000000a00 */
[----:B-1----:R-:W-:-:S04]  /*0060*/  SHF.L.U32 R0, R0, 0x1, RZ ;  /* 0x0000000100007819 */ /* 0x002fc800000006ff */
[----:B------:R-:W-:-:S04]  /*0070*/  LOP3.LUT R0, R0, 0x1fe, RZ, 0xc0, !PT ;  /* 0x000001fe00007812 */ /* 0x000fc800078ec0ff */
[----:B---3--:R-:W-:-:S05]  /*0080*/  LEA R5, R5, R0, 0x9 ;  /* 0x0000000005057211 */ /* 0x008fca00078e48ff */
[----:B------:R-:W-:-:S05]  /*0090*/  IMAD.HI R0, R5, 0x2aaaaaab, RZ ;  /* 0x2aaaaaab05007827 */ /* 0x000fca00078e02ff */
[----:B------:R-:W-:-:S04]  /*00a0*/  SHF.R.U32.HI R3, RZ, 0x1f, R0 ;  /* 0x0000001fff037819 */ /* 0x000fc80000011600 */
[----:B------:R-:W-:Y:S02]  /*00b0*/  LEA.HI R0, R0, R3, RZ, 0x19 ;  /* 0x0000000300007211 */ /* 0x000fe400078fc8ff */
[----:B------:R-:W1:Y:S03]  /*00c0*/  LDC.64 R2, c[0x0][0x210] ;  /* 0x00008400ff027b82 */ /* 0x000e660000000a00 */
[----:B------:R-:W-:-:S04]  /*00d0*/  IMAD R11, R0, -0x300, R5 ;  /* 0xfffffd00000b7824 */ /* 0x000fc800078e0205 */
[----:B--2---:R-:W-:-:S06]  /*00e0*/  IMAD.WIDE R8, R11, 0x4, R8 ;  /* 0x000000040b087825 */ /* 0x004fcc00078e0208 */
[----:B------:R-:W2:Y:S01]  /*00f0*/  LDG.E.EL.64 R8, desc[UR4][R8.64] ;  /* 0x0000000408087981 */ /* 0x000ea2000c2e1b00 */
[----:B----4-:R-:W-:-:S06]  /*0100*/  IMAD.WIDE R6, R11, 0x4, R6 ;  /* 0x000000040b067825 */ /* 0x010fcc00078e0206 */
[----:B------:R-:W3:Y:S01]  /*0110*/  LDG.E.EL.64 R6, desc[UR4][R6.64] ;  /* 0x0000000406067981 */ /* 0x000ee2000c2e1b00 */
[----:B-1----:R-:W-:-:S05]  /*0120*/  IMAD.WIDE R2, R5, 0x4, R2 ;  /* 0x0000000405027825 */ /* 0x002fca00078e0202 */
[----:B------:R-:W3:Y:S01]  /*0130*/  LDG.E.64 R4, desc[UR4][R2.64] ;  /* 0x0000000402047981 */ /* 0x000ee2000c1e1b00 */
[----:B--2---:R-:W-:Y:S01]  /*0140*/  FADD R0, R8, 9.9999997473787516356e-06 ;  /* 0x3727c5ac08007421 */ /* 0x004fe20000000000 */
[----:B------:R-:W-:-:S03]  /*0150*/  FADD R10, R9, 9.9999997473787516356e-06 ;  /* 0x3727c5ac090a7421 */ /* 0x000fc60000000000 */
[----:B------:R-:W1:Y:S08]  /*0160*/  MUFU.SQRT R11, R0 ;  /* 0x00000000000b7308 */ /* 0x000e700000002000 */
[----:B------:R-:W2:Y:S01]  /*0170*/  MUFU.SQRT R12, R10 ;  /* 0x0000000a000c7308 */ /* 0x000ea20000002000 */
[C---:B-1----:R-:W-:Y:S02]  /*0180*/  FSETP.GT.AND P0, PT, R11.reuse, 8.50705917302346158658e+37, PT ;  /* 0x7e8000000b00780b */ /* 0x042fe40003f04000 */
[----:B------:R-:W-:-:S02]  /*0190*/  FSETP.GEU.AND P2, PT, R11, 1.175494350822287508e-38, PT ;  /* 0x008000000b00780b */ /* 0x000fc40003f4e000 */
[C---:B--2---:R-:W-:Y:S02]  /*01a0*/  FSETP.GT.AND P1, PT, R12.reuse, 8.50705917302346158658e+37, PT ;  /* 0x7e8000000c00780b */ /* 0x044fe40003f24000 */
[----:B------:R-:W-:-:S07]  /*01b0*/  FSETP.GEU.AND P3, PT, R12, 1.175494350822287508e-38, PT ;  /* 0x008000000c00780b */ /* 0x000fce0003f6e000 */
[----:B------:R-:W-:Y:S01]  /*01c0*/  @P0 FMUL R11, R11, 0.25 ;  /* 0x3e8000000b0b0820 */ /* 0x000fe20000400000 */
[----:B------:R-:W-:-:S03]  /*01d0*/  HFMA2.MMA R9, -RZ, RZ, 1.625, 0 ;  /* 0x3e800000ff097435 */ /* 0x000fc600000001ff */
[----:B------:R-:W-:Y:S01]  /*01e0*/  @!P2 FMUL R11, R11, 16777216 ;  /* 0x4b8000000b0ba820 */ /* 0x000fe20000400000 */
[----:B------:R-:W-:-:S04]  /*01f0*/  @P1 FMUL R12, R12, 0.25 ;  /* 0x3e8000000c0c1820 */ /* 0x000fc80000400000 */
[----:B------:R-:W-:Y:S01]  /*0200*/  @!P3 FMUL R12, R12, 16777216 ;  /* 0x4b8000000c0cb820 */ /* 0x000fe20000400000 */
[----:B------:R-:W1:Y:S01]  /*0210*/  MUFU.RCP R11, R11 ;  /* 0x0000000b000b7308 */ /* 0x000e620000001000 */
[----:B------:R-:W-:-:S07]  /*0220*/  FSEL R0, R9, 1, P0 ;  /* 0x3f80000009007808 */ /* 0x000fce0000000000 */
[----:B------:R-:W2:Y:S01]  /*0230*/  MUFU.RCP R12, R12 ;  /* 0x0000000c000c7308 */ /* 0x000ea20000001000 */
[----:B------:R-:W-:Y:S01]  /*0240*/  FSEL R9, R9, 1, P1 ;  /* 0x3f80000009097808 */ /* 0x000fe20000800000 */
[----:B------:R-:W-:Y:S01]  /*0250*/  @!P2 FMUL R0, R0, 16777216 ;  /* 0x4b8000000000a820 */ /* 0x000fe20000400000 */
[----:B---3--:R-:W-:-:S03]  /*0260*/  FADD R5, R5, -R7 ;  /* 0x8000000705057221 */ /* 0x008fc60000000000 */
[----:B------:R-:W-:Y:S01]  /*0270*/  @!P3 FMUL R9, R9, 16777216 ;  /* 0x4b8000000909b820 */ /* 0x000fe20000400000 */
[----:B-1----:R-:W-:Y:S01]  /*0280*/  FMUL R7, R11, R0 ;  /* 0x000000000b077220 */ /* 0x002fe20000400000 */
[----:B------:R-:W-:Y:S02]  /*0290*/  FADD R4, R4, -R6 ;  /* 0x8000000604047221 */ /* 0x000fe40000000000 */
[----:B--2---:R-:W-:Y:S02]  /*02a0*/  FMUL R0, R12, R9 ;  /* 0x000000090c007220 */ /* 0x004fe40000400000 */
[----:B------:R-:W-:Y:S02]  /*02b0*/  FMUL R4, R4, R7 ;  /* 0x0000000704047220 */ /* 0x000fe40000400000 */
[----:B------:R-:W-:-:S03]  /*02c0*/  FMUL R0, R5, R0 ;  /* 0x0000000005007220 */ /* 0x000fc60000400000 */
[----:B------:R-:W-:Y:S02]  /*02d0*/  FSETP.GEU.AND P0, PT, R4, RZ, PT ;  /* 0x000000ff0400720b */ /* 0x000fe40003f0e000 */
[----:B------:R-:W-:Y:S02]  /*02e0*/  FSETP.GEU.AND P1, PT, R0, RZ, PT ;  /* 0x000000ff0000720b */ /* 0x000fe40003f2e000 */
[----:B------:R-:W-:Y:S02]  /*02f0*/  FSEL R4, R4, RZ, P0 ;  /* 0x000000ff04047208 */ /* 0x000fe40000000000 */
[----:B------:R-:W-:-:S05]  /*0300*/  FSEL R5, R0, RZ, P1 ;  /* 0x000000ff00057208 */ /* 0x000fca0000800000 */
[----:B------:R-:W-:Y:S01]  /*0310*/  STG.E.64 desc[UR4][R2.64], R4 ;  /* 0x0000000402007986 */ /* 0x000fe2000c101b04 */
[----:B------:R-:W-:Y:S05]  /*0320*/  EXIT ;  /* 0x000000000000794d */ /* 0x000fea0003800000 */
.L_x_0:
[----:B------:R-:W-:-:S00]  /*0330*/  BRA `(.L_x_0) ;  /* 0xfffffffc00fc7947 */ /* 0x000fc0000383ffff */
[----:B------:R-:W-:-:S00]  /*0340*/  NOP ;  /* 0x0000000000007918 */ /* 0x000fc00000000000 */
        /* <DEDUP_REMOVED lines=11> */
.L_x_1:


//--------------------- .nv.global.init           --------------------------
	.section	.nv.global.init,"aw",@progbits
.nv.global.init:
	.type		_$_str,@object
	.size		_$_str,(_$_str_$_2 - _$_str)
_$_str:
        /*0000*/ 	.byte	0x5f, 0x5f, 0x43, 0x55, 0x44, 0x41, 0x5f, 0x46, 0x54, 0x5a, 0x00
	.type		_$_str_$_2,@object
	.size		_$_str_$_2,(.L_1 - _$_str_$_2)
_$_str_$_2:
        /*000b*/ 	.byte	0x5f, 0x5f, 0x43, 0x55, 0x44, 0x41, 0x5f, 0x50, 0x52, 0x45, 0x43, 0x5f, 0x53, 0x51, 0x52, 0x54
        /*001b*/ 	.byte	0x00
.L_1:


//--------------------- .nv.constant0.triton_poi_fused__native_batch_norm_legit_no_training_relu_17 --------------------------
	.section	.nv.constant0.triton_poi_fused__native_batch_norm_legit_no_training_relu_17,"a",@progbits
	.sectionflags	@""
	.align	4
.nv.constant0.triton_poi_fused__native_batch_norm_legit_no_training_relu_17:
	.zero		556
